//
// Generated by NVIDIA NVVM Compiler
//
// Compiler Build ID: CL-36424714
// Cuda compilation tools, release 13.0, V13.0.88
// Based on NVVM 20.0.0
//

.version 9.0
.target sm_100
.address_size 64

	// .globl	_Z13flush_l2c_devv

.visible .entry _Z13flush_l2c_devv()
{


	ret;

}


// ===== COMPILED SASS (sm_100) =====

	.target	sm_100

	.elftype	@"ET_EXEC"


//--------------------- .note.nv.tkinfo           --------------------------
	.section	.note.nv.tkinfo,"",@"SHT_NOTE"
	.sectionflags	@"SHF_NOTE_NV_TKINFO"
	.tkinfo
        /*0018*/ 	.word	0x00000002
        /*0030*/ 	.string	""
        /*0030*/ 	.string	"ptxas"
        /*0030*/ 	.string	"Cuda compilation tools, release 13.0, V13.0.88"
        /*0030*/ 	.string	"Build cuda_13.0.r13.0/compiler.36424714_0"
        /*0030*/ 	.string	"-arch sm_100 -m 64 "



//--------------------- .note.nv.cuinfo           --------------------------
	.section	.note.nv.cuinfo,"",@"SHT_NOTE"
	.sectionflags	@"SHF_NOTE_NV_CUINFO"
        /*0018*/ 	.short	0x0002
        /*001a*/ 	.short	0x0064
        /*001c*/ 	.short	0x0082
	.zero		2


//--------------------- .nv.info                  --------------------------
	.section	.nv.info,"",@"SHT_CUDA_INFO"
	.align	4


	//----- nvinfo : EIATTR_REGCOUNT
	.align		4
        /*0000*/ 	.byte	0x04, 0x2f
        /*0002*/ 	.short	(.L_1 - .L_0)
	.align		4
.L_0:
        /*0004*/ 	.word	index@(_Z13flush_l2c_devv)
        /*0008*/ 	.word	0x00000004


	//----- nvinfo : EIATTR_FRAME_SIZE
	.align		4
.L_1:
        /*000c*/ 	.byte	0x04, 0x11
        /*000e*/ 	.short	(.L_3 - .L_2)
	.align		4
.L_2:
        /*0010*/ 	.word	index@(_Z13flush_l2c_devv)
        /*0014*/ 	.word	0x00000000


	//----- nvinfo : EIATTR_MIN_STACK_SIZE
	.align		4
.L_3:
        /*0018*/ 	.byte	0x04, 0x12
        /*001a*/ 	.short	(.L_5 - .L_4)
	.align		4
.L_4:
        /*001c*/ 	.word	index@(_Z13flush_l2c_devv)
        /*0020*/ 	.word	0x00000000
.L_5:


//--------------------- .nv.compat                --------------------------
	.section	.nv.compat,"",@"SHT_CUDA_COMPAT_INFO"
	.align	4
        /*0000*/ 	.byte	0x02, 0x09, 0x00, 0x00, 0x02, 0x02, 0x01, 0x00, 0x02, 0x05, 0x05, 0x00, 0x03, 0x07, 0x01, 0x01
        /*0010*/ 	.byte	0x02, 0x03, 0x00, 0x00, 0x02, 0x06, 0x01, 0x00, 0x04, 0x0b, 0x08, 0x00, 0x09, 0x00, 0x00, 0x00
        /*0020*/ 	.byte	0x00, 0x00, 0x00, 0x00


//--------------------- .nv.info._Z13flush_l2c_devv --------------------------
	.section	.nv.info._Z13flush_l2c_devv,"",@"SHT_CUDA_INFO"
	.sectionflags	@""
	.align	4


	//----- nvinfo : EIATTR_CUDA_API_VERSION
	.align		4
        /*0000*/ 	.byte	0x04, 0x37
        /*0002*/ 	.short	(.L_7 - .L_6)
.L_6:
        /*0004*/ 	.word	0x00000082


	//----- nvinfo : EIATTR_SPARSE_MMA_MASK
	.align		4
.L_7:
        /*0008*/ 	.byte	0x03, 0x50
        /*000a*/ 	.short	0x0000


	//----- nvinfo : EIATTR_MAXREG_COUNT
	.align		4
        /*000c*/ 	.byte	0x03, 0x1b
        /*000e*/ 	.short	0x00ff


	//----- nvinfo : EIATTR_MERCURY_ISA_VERSION
	.align		4
        /*0010*/ 	.byte	0x03, 0x5f
        /*0012*/ 	.short	0x0101


	//----- nvinfo : EIATTR_VRC_CTA_INIT_COUNT
	.align		4
        /*0014*/ 	.byte	0x02, 0x4a
	.zero		1
	.zero		1


	//----- nvinfo : EIATTR_EXIT_INSTR_OFFSETS
	.align		4
        /*0018*/ 	.byte	0x04, 0x1c
        /*001a*/ 	.short	(.L_9 - .L_8)


	//   ....[0]....
.L_8:
        /*001c*/ 	.word	0x00000010


	//----- nvinfo : EIATTR_SW_WAR
	.align		4
.L_9:
        /*0020*/ 	.byte	0x04, 0x36
        /*0022*/ 	.short	(.L_11 - .L_10)
.L_10:
        /*0024*/ 	.word	0x00000008
.L_11:


//--------------------- .nv.callgraph             --------------------------
	.section	.nv.callgraph,"",@"SHT_CUDA_CALLGRAPH"
	.align	4
	.sectionentsize	8
	.align		4
        /*0000*/ 	.word	0x00000000
	.align		4
        /*0004*/ 	.word	0xffffffff
	.align		4
        /*0008*/ 	.word	0x00000000
	.align		4
        /*000c*/ 	.word	0xfffffffe
	.align		4
        /*0010*/ 	.word	0x00000000
	.align		4
        /*0014*/ 	.word	0xfffffffd
	.align		4
        /*0018*/ 	.word	0x00000000
	.align		4
        /*001c*/ 	.word	0xfffffffc


//--------------------- .text._Z13flush_l2c_devv  --------------------------
	.section	.text._Z13flush_l2c_devv,"ax",@progbits
	.align	128
        .global         _Z13flush_l2c_devv
        .type           _Z13flush_l2c_devv,@function
        .size           _Z13flush_l2c_devv,(.L_x_1 - _Z13flush_l2c_devv)
        .other          _Z13flush_l2c_devv,@"STO_CUDA_ENTRY STV_DEFAULT"
_Z13flush_l2c_devv:
.text._Z13flush_l2c_devv:
[----:B------:R-:W-:Y:S01]  /*0000*/  LDC R1, c[0x0][0x37c] ;  /* 0x0000df00ff017b82 */ /* 0x000fe20000000800 */
[----:B------:R-:W-:Y:S05]  /*0010*/  EXIT ;  /* 0x000000000000794d */ /* 0x000fea0003800000 */
.L_x_0:
[----:B------:R-:W-:-:S00]  /*0020*/  BRA `(.L_x_0) ;  /* 0xfffffffc00fc7947 */ /* 0x000fc0000383ffff */
[----:B------:R-:W-:-:S00]  /*0030*/  NOP ;  /* 0x0000000000007918 */ /* 0x000fc00000000000 */
        /* <DEDUP_REMOVED lines=12> */
.L_x_1:


//--------------------- .nv.shared.reserved.0     --------------------------
	.section	.nv.shared.reserved.0,"aw",@nobits
	.weak		__nv_reservedSMEM_offset_0_alias
	.size		__nv_reservedSMEM_offset_0_alias, 0, 64
	.other		__nv_reservedSMEM_offset_0_alias,@"STO_CUDA_RESERVED_SHARED STV_DEFAULT"
__nv_reservedSMEM_offset_0_alias:
	.zero		0
	.zero		64


//--------------------- .nv.constant0._Z13flush_l2c_devv --------------------------
	.section	.nv.constant0._Z13flush_l2c_devv,"a",@progbits
	.sectionflags	@""
	.align	4
.nv.constant0._Z13flush_l2c_devv:
	.zero		896


//--------------------- SYMBOLS --------------------------

	.type		.nv.reservedSmem.offset0,@object
	.size		.nv.reservedSmem.offset0,0x4
